//
// Generated by NVIDIA NVVM Compiler
//
// Compiler Build ID: CL-36424714
// Cuda compilation tools, release 13.0, V13.0.88
// Based on NVVM 20.0.0
//

.version 9.0
.target sm_100
.address_size 64

	// .globl	_Z12insertValuesPKcS0_Piiiii

.visible .entry _Z12insertValuesPKcS0_Piiiii(
	.param .u64 .ptr .align 1 _Z12insertValuesPKcS0_Piiiii_param_0,
	.param .u64 .ptr .align 1 _Z12insertValuesPKcS0_Piiiii_param_1,
	.param .u64 .ptr .align 1 _Z12insertValuesPKcS0_Piiiii_param_2,
	.param .u32 _Z12insertValuesPKcS0_Piiiii_param_3,
	.param .u32 _Z12insertValuesPKcS0_Piiiii_param_4,
	.param .u32 _Z12insertValuesPKcS0_Piiiii_param_5,
	.param .u32 _Z12insertValuesPKcS0_Piiiii_param_6
)
{
	.reg .pred 	%p<6>;
	.reg .b16 	%rs<3>;
	.reg .b32 	%r<25>;
	.reg .b64 	%rd<23>;

	ld.param.u64 	%rd2, [_Z12insertValuesPKcS0_Piiiii_param_0];
	ld.param.u64 	%rd3, [_Z12insertValuesPKcS0_Piiiii_param_1];
	ld.param.u64 	%rd4, [_Z12insertValuesPKcS0_Piiiii_param_2];
	ld.param.u32 	%r5, [_Z12insertValuesPKcS0_Piiiii_param_3];
	ld.param.u32 	%r6, [_Z12insertValuesPKcS0_Piiiii_param_4];
	ld.param.u32 	%r4, [_Z12insertValuesPKcS0_Piiiii_param_6];
	cvta.to.global.u64 	%rd1, %rd4;
	mov.u32 	%r7, %tid.x;
	mov.u32 	%r8, %ctaid.x;
	mov.u32 	%r9, %ntid.x;
	mad.lo.s32 	%r10, %r8, %r9, %r7;
	add.s32 	%r1, %r6, %r10;
	setp.lt.s32 	%p1, %r5, %r4;
	sub.s32 	%r11, %r5, %r10;
	not.b32 	%r12, %r10;
	add.s32 	%r13, %r4, %r12;
	selp.b32 	%r2, %r11, %r13, %p1;
	setp.lt.s32 	%p2, %r2, 0;
	@%p2 bra 	$L__BB0_8;
	mad.lo.s32 	%r3, %r4, %r1, %r2;
	setp.ne.s32 	%p3, %r2, 0;
	@%p3 bra 	$L__BB0_3;
	mul.wide.s32 	%rd21, %r3, 4;
	add.s64 	%rd22, %rd1, %rd21;
	st.global.u32 	[%rd22], %r1;
	bra.uni 	$L__BB0_8;
$L__BB0_3:
	setp.ne.s32 	%p4, %r1, 0;
	@%p4 bra 	$L__BB0_5;
	mul.wide.u32 	%rd19, %r3, 4;
	add.s64 	%rd20, %rd1, %rd19;
	st.global.u32 	[%rd20], %r2;
	bra.uni 	$L__BB0_8;
$L__BB0_5:
	cvt.s64.s32 	%rd5, %r1;
	cvta.to.global.u64 	%rd6, %rd2;
	add.s64 	%rd7, %rd6, %rd5;
	ld.global.u8 	%rs1, [%rd7+-1];
	add.s32 	%r14, %r2, -1;
	cvt.u64.u32 	%rd8, %r14;
	cvta.to.global.u64 	%rd9, %rd3;
	add.s64 	%rd10, %rd9, %rd8;
	ld.global.u8 	%rs2, [%rd10];
	setp.ne.s16 	%p5, %rs1, %rs2;
	@%p5 bra 	$L__BB0_7;
	not.b32 	%r22, %r4;
	add.s32 	%r23, %r3, %r22;
	mul.wide.s32 	%rd15, %r23, 4;
	add.s64 	%rd16, %rd1, %rd15;
	ld.global.u32 	%r24, [%rd16];
	mul.wide.s32 	%rd17, %r3, 4;
	add.s64 	%rd18, %rd1, %rd17;
	st.global.u32 	[%rd18], %r24;
	bra.uni 	$L__BB0_8;
$L__BB0_7:
	mul.wide.s32 	%rd11, %r3, 4;
	add.s64 	%rd12, %rd1, %rd11;
	ld.global.u32 	%r15, [%rd12+-4];
	sub.s32 	%r16, %r3, %r4;
	mul.wide.s32 	%rd13, %r16, 4;
	add.s64 	%rd14, %rd1, %rd13;
	ld.global.u32 	%r17, [%rd14];
	min.s32 	%r18, %r15, %r17;
	ld.global.u32 	%r19, [%rd14+-4];
	min.s32 	%r20, %r18, %r19;
	add.s32 	%r21, %r20, 1;
	st.global.u32 	[%rd12], %r21;
$L__BB0_8:
	ret;

}


// ===== COMPILED SASS (sm_100) =====

	.target	sm_100

	.elftype	@"ET_EXEC"


//--------------------- .note.nv.tkinfo           --------------------------
	.section	.note.nv.tkinfo,"",@"SHT_NOTE"
	.sectionflags	@"SHF_NOTE_NV_TKINFO"
	.tkinfo
        /*0018*/ 	.word	0x00000002
        /*0030*/ 	.string	""
        /*0030*/ 	.string	"ptxas"
        /*0030*/ 	.string	"Cuda compilation tools, release 13.0, V13.0.88"
        /*0030*/ 	.string	"Build cuda_13.0.r13.0/compiler.36424714_0"
        /*0030*/ 	.string	"-arch sm_100 -m 64 "



//--------------------- .note.nv.cuinfo           --------------------------
	.section	.note.nv.cuinfo,"",@"SHT_NOTE"
	.sectionflags	@"SHF_NOTE_NV_CUINFO"
        /*0018*/ 	.short	0x0002
        /*001a*/ 	.short	0x0064
        /*001c*/ 	.short	0x0082
	.zero		2


//--------------------- .nv.info                  --------------------------
	.section	.nv.info,"",@"SHT_CUDA_INFO"
	.align	4


	//----- nvinfo : EIATTR_REGCOUNT
	.align		4
        /*0000*/ 	.byte	0x04, 0x2f
        /*0002*/ 	.short	(.L_1 - .L_0)
	.align		4
.L_0:
        /*0004*/ 	.word	index@(_Z12insertValuesPKcS0_Piiiii)
        /*0008*/ 	.word	0x0000000a


	//----- nvinfo : EIATTR_FRAME_SIZE
	.align		4
.L_1:
        /*000c*/ 	.byte	0x04, 0x11
        /*000e*/ 	.short	(.L_3 - .L_2)
	.align		4
.L_2:
        /*0010*/ 	.word	index@(_Z12insertValuesPKcS0_Piiiii)
        /*0014*/ 	.word	0x00000000


	//----- nvinfo : EIATTR_MIN_STACK_SIZE
	.align		4
.L_3:
        /*0018*/ 	.byte	0x04, 0x12
        /*001a*/ 	.short	(.L_5 - .L_4)
	.align		4
.L_4:
        /*001c*/ 	.word	index@(_Z12insertValuesPKcS0_Piiiii)
        /*0020*/ 	.word	0x00000000
.L_5:


//--------------------- .nv.compat                --------------------------
	.section	.nv.compat,"",@"SHT_CUDA_COMPAT_INFO"
	.align	4
        /*0000*/ 	.byte	0x02, 0x09, 0x00, 0x00, 0x02, 0x02, 0x01, 0x00, 0x02, 0x05, 0x05, 0x00, 0x03, 0x07, 0x01, 0x01
        /*0010*/ 	.byte	0x02, 0x03, 0x00, 0x00, 0x02, 0x06, 0x01, 0x00, 0x04, 0x0b, 0x08, 0x00, 0x09, 0x00, 0x00, 0x00
        /*0020*/ 	.byte	0x00, 0x00, 0x00, 0x00


//--------------------- .nv.info._Z12insertValuesPKcS0_Piiiii --------------------------
	.section	.nv.info._Z12insertValuesPKcS0_Piiiii,"",@"SHT_CUDA_INFO"
	.sectionflags	@""
	.align	4


	//----- nvinfo : EIATTR_CUDA_API_VERSION
	.align		4
        /*0000*/ 	.byte	0x04, 0x37
        /*0002*/ 	.short	(.L_7 - .L_6)
.L_6:
        /*0004*/ 	.word	0x00000082


	//----- nvinfo : EIATTR_KPARAM_INFO
	.align		4
.L_7:
        /*0008*/ 	.byte	0x04, 0x17
        /*000a*/ 	.short	(.L_9 - .L_8)
.L_8:
        /*000c*/ 	.word	0x00000000
        /*0010*/ 	.short	0x0006
        /*0012*/ 	.short	0x0024
        /*0014*/ 	.byte	0x00, 0xf0, 0x11, 0x00


	//----- nvinfo : EIATTR_KPARAM_INFO
	.align		4
.L_9:
        /*0018*/ 	.byte	0x04, 0x17
        /*001a*/ 	.short	(.L_11 - .L_10)
.L_10:
        /*001c*/ 	.word	0x00000000
        /*0020*/ 	.short	0x0005
        /*0022*/ 	.short	0x0020
        /*0024*/ 	.byte	0x00, 0xf0, 0x11, 0x00


	//----- nvinfo : EIATTR_KPARAM_INFO
	.align		4
.L_11:
        /*0028*/ 	.byte	0x04, 0x17
        /*002a*/ 	.short	(.L_13 - .L_12)
.L_12:
        /*002c*/ 	.word	0x00000000
        /*0030*/ 	.short	0x0004
        /*0032*/ 	.short	0x001c
        /*0034*/ 	.byte	0x00, 0xf0, 0x11, 0x00


	//----- nvinfo : EIATTR_KPARAM_INFO
	.align		4
.L_13:
        /*0038*/ 	.byte	0x04, 0x17
        /*003a*/ 	.short	(.L_15 - .L_14)
.L_14:
        /*003c*/ 	.word	0x00000000
        /*0040*/ 	.short	0x0003
        /*0042*/ 	.short	0x0018
        /*0044*/ 	.byte	0x00, 0xf0, 0x11, 0x00


	//----- nvinfo : EIATTR_KPARAM_INFO
	.align		4
.L_15:
        /*0048*/ 	.byte	0x04, 0x17
        /*004a*/ 	.short	(.L_17 - .L_16)
.L_16:
        /*004c*/ 	.word	0x00000000
        /*0050*/ 	.short	0x0002
        /*0052*/ 	.short	0x0010
        /*0054*/ 	.byte	0x00, 0xf5, 0x21, 0x00


	//----- nvinfo : EIATTR_KPARAM_INFO
	.align		4
.L_17:
        /*0058*/ 	.byte	0x04, 0x17
        /*005a*/ 	.short	(.L_19 - .L_18)
.L_18:
        /*005c*/ 	.word	0x00000000
        /*0060*/ 	.short	0x0001
        /*0062*/ 	.short	0x0008
        /*0064*/ 	.byte	0x00, 0xf5, 0x21, 0x00


	//----- nvinfo : EIATTR_KPARAM_INFO
	.align		4
.L_19:
        /*0068*/ 	.byte	0x04, 0x17
        /*006a*/ 	.short	(.L_21 - .L_20)
.L_20:
        /*006c*/ 	.word	0x00000000
        /*0070*/ 	.short	0x0000
        /*0072*/ 	.short	0x0000
        /*0074*/ 	.byte	0x00, 0xf5, 0x21, 0x00


	//----- nvinfo : EIATTR_SPARSE_MMA_MASK
	.align		4
.L_21:
        /*0078*/ 	.byte	0x03, 0x50
        /*007a*/ 	.short	0x0000


	//----- nvinfo : EIATTR_MAXREG_COUNT
	.align		4
        /*007c*/ 	.byte	0x03, 0x1b
        /*007e*/ 	.short	0x00ff


	//----- nvinfo : EIATTR_MERCURY_ISA_VERSION
	.align		4
        /*0080*/ 	.byte	0x03, 0x5f
        /*0082*/ 	.short	0x0101


	//----- nvinfo : EIATTR_VRC_CTA_INIT_COUNT
	.align		4
        /*0084*/ 	.byte	0x02, 0x4a
	.zero		1
	.zero		1


	//----- nvinfo : EIATTR_EXIT_INSTR_OFFSETS
	.align		4
        /*0088*/ 	.byte	0x04, 0x1c
        /*008a*/ 	.short	(.L_23 - .L_22)


	//   ....[0]....
.L_22:
        /*008c*/ 	.word	0x000000d0


	//   ....[1]....
        /*0090*/ 	.word	0x00000140


	//   ....[2]....
        /*0094*/ 	.word	0x00000190


	//   ....[3]....
        /*0098*/ 	.word	0x000002b0


	//   ....[4]....
        /*009c*/ 	.word	0x00000360


	//----- nvinfo : EIATTR_CRS_STACK_SIZE
	.align		4
.L_23:
        /*00a0*/ 	.byte	0x04, 0x1e
        /*00a2*/ 	.short	(.L_25 - .L_24)
.L_24:
        /*00a4*/ 	.word	0x00000000


	//----- nvinfo : EIATTR_CBANK_PARAM_SIZE
	.align		4
.L_25:
        /*00a8*/ 	.byte	0x03, 0x19
        /*00aa*/ 	.short	0x0028


	//----- nvinfo : EIATTR_PARAM_CBANK
	.align		4
        /*00ac*/ 	.byte	0x04, 0x0a
        /*00ae*/ 	.short	(.L_27 - .L_26)
	.align		4
.L_26:
        /*00b0*/ 	.word	index@(.nv.constant0._Z12insertValuesPKcS0_Piiiii)
        /*00b4*/ 	.short	0x0380
        /*00b6*/ 	.short	0x0028


	//----- nvinfo : EIATTR_SW_WAR
	.align		4
.L_27:
        /*00b8*/ 	.byte	0x04, 0x36
        /*00ba*/ 	.short	(.L_29 - .L_28)
.L_28:
        /*00bc*/ 	.word	0x00000008
.L_29:


//--------------------- .nv.callgraph             --------------------------
	.section	.nv.callgraph,"",@"SHT_CUDA_CALLGRAPH"
	.align	4
	.sectionentsize	8
	.align		4
        /*0000*/ 	.word	0x00000000
	.align		4
        /*0004*/ 	.word	0xffffffff
	.align		4
        /*0008*/ 	.word	0x00000000
	.align		4
        /*000c*/ 	.word	0xfffffffe
	.align		4
        /*0010*/ 	.word	0x00000000
	.align		4
        /*0014*/ 	.word	0xfffffffd
	.align		4
        /*0018*/ 	.word	0x00000000
	.align		4
        /*001c*/ 	.word	0xfffffffc


//--------------------- .text._Z12insertValuesPKcS0_Piiiii --------------------------
	.section	.text._Z12insertValuesPKcS0_Piiiii,"ax",@progbits
	.align	128
        .global         _Z12insertValuesPKcS0_Piiiii
        .type           _Z12insertValuesPKcS0_Piiiii,@function
        .size           _Z12insertValuesPKcS0_Piiiii,(.L_x_2 - _Z12insertValuesPKcS0_Piiiii)
        .other          _Z12insertValuesPKcS0_Piiiii,@"STO_CUDA_ENTRY STV_DEFAULT"
_Z12insertValuesPKcS0_Piiiii:
.text._Z12insertValuesPKcS0_Piiiii:
[----:B------:R-:W-:Y:S01]  /*0000*/  LDC R1, c[0x0][0x37c] ;  /* 0x0000df00ff017b82 */ /* 0x000fe20000000800 */
[----:B------:R-:W0:Y:S07]  /*0010*/  S2R R0, SR_TID.X ;  /* 0x0000000000007919 */ /* 0x000e2e0000002100 */
[----:B------:R-:W1:Y:S01]  /*0020*/  LDC R7, c[0x0][0x3a4] ;  /* 0x0000e900ff077b82 */ /* 0x000e620000000800 */
[----:B------:R-:W1:Y:S07]  /*0030*/  LDCU.64 UR6, c[0x0][0x398] ;  /* 0x00007300ff0677ac */ /* 0x000e6e0008000a00 */
[----:B------:R-:W0:Y:S08]  /*0040*/  S2UR UR4, SR_CTAID.X ;  /* 0x00000000000479c3 */ /* 0x000e300000002500 */
[----:B------:R-:W0:Y:S01]  /*0050*/  LDC R3, c[0x0][0x360] ;  /* 0x0000d800ff037b82 */ /* 0x000e220000000800 */
[----:B-1----:R-:W-:Y:S01]  /*0060*/  ISETP.LE.AND P0, PT, R7, UR6, PT ;  /* 0x0000000607007c0c */ /* 0x002fe2000bf03270 */
[----:B0-----:R-:W-:-:S04]  /*0070*/  IMAD R0, R3, UR4, R0 ;  /* 0x0000000403007c24 */ /* 0x001fc8000f8e0200 */
[C---:B------:R-:W-:Y:S01]  /*0080*/  VIADD R5, R0.reuse, UR7 ;  /* 0x0000000700057c36 */ /* 0x040fe20008000000 */
[----:B------:R-:W-:Y:S02]  /*0090*/  LOP3.LUT R2, RZ, R0, RZ, 0x33, !PT ;  /* 0x00000000ff027212 */ /* 0x000fe400078e33ff */
[----:B------:R-:W-:-:S05]  /*00a0*/  IADD3 R4, PT, PT, -R0, UR6, RZ ;  /* 0x0000000600047c10 */ /* 0x000fca000fffe1ff */
[----:B------:R-:W-:-:S05]  /*00b0*/  @P0 IMAD.IADD R4, R2, 0x1, R7 ;  /* 0x0000000102040824 */ /* 0x000fca00078e0207 */
[----:B------:R-:W-:-:S13]  /*00c0*/  ISETP.GE.AND P0, PT, R4, RZ, PT ;  /* 0x000000ff0400720c */ /* 0x000fda0003f06270 */
[----:B------:R-:W-:Y:S05]  /*00d0*/  @!P0 EXIT ;  /* 0x000000000000894d */ /* 0x000fea0003800000 */
[----:B------:R-:W-:Y:S01]  /*00e0*/  ISETP.NE.AND P0, PT, R4, RZ, PT ;  /* 0x000000ff0400720c */ /* 0x000fe20003f05270 */
[----:B------:R-:W0:Y:S01]  /*00f0*/  LDCU.64 UR4, c[0x0][0x358] ;  /* 0x00006b00ff0477ac */ /* 0x000e220008000a00 */
[----:B------:R-:W-:-:S11]  /*0100*/  IMAD R0, R5, R7, R4 ;  /* 0x0000000705007224 */ /* 0x000fd600078e0204 */
[----:B------:R-:W1:Y:S02]  /*0110*/  @!P0 LDC.64 R2, c[0x0][0x390] ;  /* 0x0000e400ff028b82 */ /* 0x000e640000000a00 */
[----:B-1----:R-:W-:-:S05]  /*0120*/  @!P0 IMAD.WIDE R2, R0, 0x4, R2 ;  /* 0x0000000400028825 */ /* 0x002fca00078e0202 */
[----:B0-----:R0:W-:Y:S01]  /*0130*/  @!P0 STG.E desc[UR4][R2.64], R5 ;  /* 0x0000000502008986 */ /* 0x0011e2000c101904 */
[----:B------:R-:W-:Y:S05]  /*0140*/  @!P0 EXIT ;  /* 0x000000000000894d */ /* 0x000fea0003800000 */
[----:B------:R-:W-:-:S13]  /*0150*/  ISETP.NE.AND P0, PT, R5, RZ, PT ;  /* 0x000000ff0500720c */ /* 0x000fda0003f05270 */
[----:B0-----:R-:W0:Y:S02]  /*0160*/  @!P0 LDC.64 R2, c[0x0][0x390] ;  /* 0x0000e400ff028b82 */ /* 0x001e240000000a00 */
[----:B0-----:R-:W-:-:S05]  /*0170*/  @!P0 IMAD.WIDE.U32 R2, R0, 0x4, R2 ;  /* 0x0000000400028825 */ /* 0x001fca00078e0002 */
[----:B------:R0:W-:Y:S01]  /*0180*/  @!P0 STG.E desc[UR4][R2.64], R4 ;  /* 0x0000000402008986 */ /* 0x0001e2000c101904 */
[----:B------:R-:W-:Y:S05]  /*0190*/  @!P0 EXIT ;  /* 0x000000000000894d */ /* 0x000fea0003800000 */
[----:B------:R-:W1:Y:S01]  /*01a0*/  LDCU.128 UR8, c[0x0][0x380] ;  /* 0x00007000ff0877ac */ /* 0x000e620008000c00 */
[----:B0-----:R-:W-:Y:S02]  /*01b0*/  IADD3 R4, PT, PT, R4, -0x1, RZ ;  /* 0xffffffff04047810 */ /* 0x001fe40007ffe0ff */
[C---:B-1----:R-:W-:Y:S02]  /*01c0*/  IADD3 R2, P0, PT, R5.reuse, UR8, RZ ;  /* 0x0000000805027c10 */ /* 0x042fe4000ff1e0ff */
[----:B------:R-:W-:Y:S02]  /*01d0*/  IADD3 R4, P1, PT, R4, UR10, RZ ;  /* 0x0000000a04047c10 */ /* 0x000fe4000ff3e0ff */
[----:B------:R-:W-:-:S03]  /*01e0*/  LEA.HI.X.SX32 R3, R5, UR9, 0x1, P0 ;  /* 0x0000000905037c11 */ /* 0x000fc600080f0eff */
[----:B------:R-:W-:Y:S02]  /*01f0*/  IMAD.X R5, RZ, RZ, UR11, P1 ;  /* 0x0000000bff057e24 */ /* 0x000fe400088e06ff */
[----:B------:R-:W2:Y:S04]  /*0200*/  LDG.E.U8 R2, desc[UR4][R2.64+-0x1] ;  /* 0xffffff0402027981 */ /* 0x000ea8000c1e1100 */
[----:B------:R-:W2:Y:S02]  /*0210*/  LDG.E.U8 R5, desc[UR4][R4.64] ;  /* 0x0000000404057981 */ /* 0x000ea4000c1e1100 */
[----:B--2---:R-:W-:-:S13]  /*0220*/  ISETP.NE.AND P0, PT, R2, R5, PT ;  /* 0x000000050200720c */ /* 0x004fda0003f05270 */
[----:B------:R-:W-:Y:S05]  /*0230*/  @P0 BRA `(.L_x_0) ;  /* 0x0000000000200947 */ /* 0x000fea0003800000 */
[----:B------:R-:W0:Y:S01]  /*0240*/  LDC.64 R4, c[0x0][0x390] ;  /* 0x0000e400ff047b82 */ /* 0x000e220000000a00 */
[----:B------:R-:W-:-:S04]  /*0250*/  LOP3.LUT R3, RZ, R7, RZ, 0x33, !PT ;  /* 0x00000007ff037212 */ /* 0x000fc800078e33ff */
[----:B------:R-:W-:-:S05]  /*0260*/  IADD3 R3, PT, PT, R0, R3, RZ ;  /* 0x0000000300037210 */ /* 0x000fca0007ffe0ff */
[----:B0-----:R-:W-:-:S06]  /*0270*/  IMAD.WIDE R2, R3, 0x4, R4 ;  /* 0x0000000403027825 */ /* 0x001fcc00078e0204 */
[----:B------:R-:W2:Y:S01]  /*0280*/  LDG.E R3, desc[UR4][R2.64] ;  /* 0x0000000402037981 */ /* 0x000ea2000c1e1900 */
[----:B------:R-:W-:-:S05]  /*0290*/  IMAD.WIDE R4, R0, 0x4, R4 ;  /* 0x0000000400047825 */ /* 0x000fca00078e0204 */
[----:B--2---:R-:W-:Y:S01]  /*02a0*/  STG.E desc[UR4][R4.64], R3 ;  /* 0x0000000304007986 */ /* 0x004fe2000c101904 */
[----:B------:R-:W-:Y:S05]  /*02b0*/  EXIT ;  /* 0x000000000000794d */ /* 0x000fea0003800000 */
.L_x_0:
[----:B------:R-:W0:Y:S01]  /*02c0*/  LDC.64 R4, c[0x0][0x390] ;  /* 0x0000e400ff047b82 */ /* 0x000e220000000a00 */
[----:B------:R-:W-:-:S04]  /*02d0*/  IMAD.IADD R3, R0, 0x1, -R7 ;  /* 0x0000000100037824 */ /* 0x000fc800078e0a07 */
[----:B0-----:R-:W-:-:S04]  /*02e0*/  IMAD.WIDE R2, R3, 0x4, R4 ;  /* 0x0000000403027825 */ /* 0x001fc800078e0204 */
[----:B------:R-:W-:Y:S01]  /*02f0*/  IMAD.WIDE R4, R0, 0x4, R4 ;  /* 0x0000000400047825 */ /* 0x000fe200078e0204 */
[----:B------:R-:W2:Y:S04]  /*0300*/  LDG.E R7, desc[UR4][R2.64] ;  /* 0x0000000402077981 */ /* 0x000ea8000c1e1900 */
[----:B------:R-:W2:Y:S04]  /*0310*/  LDG.E R6, desc[UR4][R2.64+-0x4] ;  /* 0xfffffc0402067981 */ /* 0x000ea8000c1e1900 */
[----:B------:R-:W2:Y:S02]  /*0320*/  LDG.E R0, desc[UR4][R4.64+-0x4] ;  /* 0xfffffc0404007981 */ /* 0x000ea4000c1e1900 */
[----:B--2---:R-:W-:-:S04]  /*0330*/  VIMNMX3 R0, R0, R7, R6, PT ;  /* 0x000000070000720f */ /* 0x004fc80003800106 */
[----:B------:R-:W-:-:S05]  /*0340*/  IADD3 R7, PT, PT, R0, 0x1, RZ ;  /* 0x0000000100077810 */ /* 0x000fca0007ffe0ff */
[----:B------:R-:W-:Y:S01]  /*0350*/  STG.E desc[UR4][R4.64], R7 ;  /* 0x0000000704007986 */ /* 0x000fe2000c101904 */
[----:B------:R-:W-:Y:S05]  /*0360*/  EXIT ;  /* 0x000000000000794d */ /* 0x000fea0003800000 */
.L_x_1:
[----:B------:R-:W-:-:S00]  /*0370*/  BRA `(.L_x_1) ;  /* 0xfffffffc00fc7947 */ /* 0x000fc0000383ffff */
[----:B------:R-:W-:-:S00]  /*0380*/  NOP ;  /* 0x0000000000007918 */ /* 0x000fc00000000000 */
[----:B------:R-:W-:-:S00]  /*0390*/  NOP ;  /* 0x0000000000007918 */ /* 0x000fc00000000000 */
[----:B------:R-:W-:-:S00]  /*03a0*/  NOP ;  /* 0x0000000000007918 */ /* 0x000fc00000000000 */
[----:B------:R-:W-:-:S00]  /*03b0*/  NOP ;  /* 0x0000000000007918 */ /* 0x000fc00000000000 */
[----:B------:R-:W-:-:S00]  /*03c0*/  NOP ;  /* 0x0000000000007918 */ /* 0x000fc00000000000 */
[----:B------:R-:W-:-:S00]  /*03d0*/  NOP ;  /* 0x0000000000007918 */ /* 0x000fc00000000000 */
[----:B------:R-:W-:-:S00]  /*03e0*/  NOP ;  /* 0x0000000000007918 */ /* 0x000fc00000000000 */
[----:B------:R-:W-:-:S00]  /*03f0*/  NOP ;  /* 0x0000000000007918 */ /* 0x000fc00000000000 */
.L_x_2:


//--------------------- .nv.shared.reserved.0     --------------------------
	.section	.nv.shared.reserved.0,"aw",@nobits
	.weak		__nv_reservedSMEM_offset_0_alias
	.size		__nv_reservedSMEM_offset_0_alias, 0, 64
	.other		__nv_reservedSMEM_offset_0_alias,@"STO_CUDA_RESERVED_SHARED STV_DEFAULT"
__nv_reservedSMEM_offset_0_alias:
	.zero		0
	.zero		64


//--------------------- .nv.constant0._Z12insertValuesPKcS0_Piiiii --------------------------
	.section	.nv.constant0._Z12insertValuesPKcS0_Piiiii,"a",@progbits
	.sectionflags	@""
	.align	4
.nv.constant0._Z12insertValuesPKcS0_Piiiii:
	.zero		936


//--------------------- SYMBOLS --------------------------

	.type		.nv.reservedSmem.offset0,@object
	.size		.nv.reservedSmem.offset0,0x4
